//
// Generated by NVIDIA NVVM Compiler
//
// Compiler Build ID: CL-36424714
// Cuda compilation tools, release 13.0, V13.0.88
// Based on NVVM 20.0.0
//

.version 9.0
.target sm_100
.address_size 64

	// .globl	_Z7computePiS_S_S_ii
// _ZZ7computePiS_S_S_iiE4done has been demoted
// _ZZ7computePiS_S_S_iiE10curr_depth has been demoted

.visible .entry _Z7computePiS_S_S_ii(
	.param .u64 .ptr .align 1 _Z7computePiS_S_S_ii_param_0,
	.param .u64 .ptr .align 1 _Z7computePiS_S_S_ii_param_1,
	.param .u64 .ptr .align 1 _Z7computePiS_S_S_ii_param_2,
	.param .u64 .ptr .align 1 _Z7computePiS_S_S_ii_param_3,
	.param .u32 _Z7computePiS_S_S_ii_param_4,
	.param .u32 _Z7computePiS_S_S_ii_param_5
)
{
	.reg .pred 	%p<22>;
	.reg .b32 	%r<67>;
	.reg .b64 	%rd<25>;
	// demoted variable
	.shared .align 4 .u32 _ZZ7computePiS_S_S_iiE4done;
	// demoted variable
	.shared .align 4 .u32 _ZZ7computePiS_S_S_iiE10curr_depth;
	ld.param.u64 	%rd6, [_Z7computePiS_S_S_ii_param_0];
	ld.param.u64 	%rd7, [_Z7computePiS_S_S_ii_param_1];
	ld.param.u64 	%rd9, [_Z7computePiS_S_S_ii_param_2];
	ld.param.u64 	%rd8, [_Z7computePiS_S_S_ii_param_3];
	ld.param.u32 	%r31, [_Z7computePiS_S_S_ii_param_4];
	cvta.to.global.u64 	%rd1, %rd9;
	mov.u32 	%r1, %tid.x;
	setp.ge.s32 	%p1, %r1, %r31;
	@%p1 bra 	$L__BB0_13;
	not.b32 	%r32, %r1;
	add.s32 	%r33, %r31, %r32;
	shr.u32 	%r34, %r33, 10;
	add.s32 	%r2, %r34, 1;
	and.b32  	%r3, %r2, 15;
	setp.lt.u32 	%p2, %r33, 15360;
	mov.u32 	%r58, %r1;
	@%p2 bra 	$L__BB0_4;
	and.b32  	%r4, %r2, 8388592;
	mov.b32 	%r57, 0;
	mov.u32 	%r58, %r1;
$L__BB0_3:
	.pragma "nounroll";
	mul.wide.u32 	%rd10, %r58, 4;
	add.s64 	%rd11, %rd1, %rd10;
	mov.b32 	%r36, 100000000;
	st.global.u32 	[%rd11], %r36;
	st.global.u32 	[%rd11+4096], %r36;
	st.global.u32 	[%rd11+8192], %r36;
	st.global.u32 	[%rd11+12288], %r36;
	st.global.u32 	[%rd11+16384], %r36;
	st.global.u32 	[%rd11+20480], %r36;
	st.global.u32 	[%rd11+24576], %r36;
	st.global.u32 	[%rd11+28672], %r36;
	st.global.u32 	[%rd11+32768], %r36;
	st.global.u32 	[%rd11+36864], %r36;
	st.global.u32 	[%rd11+40960], %r36;
	st.global.u32 	[%rd11+45056], %r36;
	st.global.u32 	[%rd11+49152], %r36;
	st.global.u32 	[%rd11+53248], %r36;
	st.global.u32 	[%rd11+57344], %r36;
	st.global.u32 	[%rd11+61440], %r36;
	add.s32 	%r58, %r58, 16384;
	add.s32 	%r57, %r57, 16;
	setp.ne.s32 	%p3, %r57, %r4;
	@%p3 bra 	$L__BB0_3;
$L__BB0_4:
	setp.eq.s32 	%p4, %r3, 0;
	@%p4 bra 	$L__BB0_13;
	and.b32  	%r10, %r2, 7;
	setp.lt.u32 	%p5, %r3, 8;
	@%p5 bra 	$L__BB0_7;
	mul.wide.u32 	%rd12, %r58, 4;
	add.s64 	%rd13, %rd1, %rd12;
	mov.b32 	%r37, 100000000;
	st.global.u32 	[%rd13], %r37;
	st.global.u32 	[%rd13+4096], %r37;
	st.global.u32 	[%rd13+8192], %r37;
	st.global.u32 	[%rd13+12288], %r37;
	st.global.u32 	[%rd13+16384], %r37;
	st.global.u32 	[%rd13+20480], %r37;
	st.global.u32 	[%rd13+24576], %r37;
	st.global.u32 	[%rd13+28672], %r37;
	add.s32 	%r58, %r58, 8192;
$L__BB0_7:
	setp.eq.s32 	%p6, %r10, 0;
	@%p6 bra 	$L__BB0_13;
	and.b32  	%r13, %r2, 3;
	setp.lt.u32 	%p7, %r10, 4;
	@%p7 bra 	$L__BB0_10;
	mul.wide.u32 	%rd14, %r58, 4;
	add.s64 	%rd15, %rd1, %rd14;
	mov.b32 	%r38, 100000000;
	st.global.u32 	[%rd15], %r38;
	st.global.u32 	[%rd15+4096], %r38;
	st.global.u32 	[%rd15+8192], %r38;
	st.global.u32 	[%rd15+12288], %r38;
	add.s32 	%r58, %r58, 4096;
$L__BB0_10:
	setp.eq.s32 	%p8, %r13, 0;
	@%p8 bra 	$L__BB0_13;
	mov.b32 	%r62, 0;
$L__BB0_12:
	.pragma "nounroll";
	mul.wide.u32 	%rd16, %r58, 4;
	add.s64 	%rd17, %rd1, %rd16;
	mov.b32 	%r40, 100000000;
	st.global.u32 	[%rd17], %r40;
	add.s32 	%r58, %r58, 1024;
	add.s32 	%r62, %r62, 1;
	setp.ne.s32 	%p9, %r62, %r13;
	@%p9 bra 	$L__BB0_12;
$L__BB0_13:
	setp.ne.s32 	%p10, %r1, 0;
	@%p10 bra 	$L__BB0_15;
	mov.b32 	%r41, 0;
	st.global.u32 	[%rd1], %r41;
	st.shared.u32 	[_ZZ7computePiS_S_S_iiE10curr_depth], %r41;
	st.shared.u32 	[_ZZ7computePiS_S_S_iiE4done], %r41;
$L__BB0_15:
	bar.sync 	0;
	ld.shared.u32 	%r42, [_ZZ7computePiS_S_S_iiE4done];
	setp.ne.s32 	%p11, %r42, 0;
	@%p11 bra 	$L__BB0_30;
	cvta.to.global.u64 	%rd2, %rd6;
	cvta.to.global.u64 	%rd3, %rd7;
$L__BB0_17:
	setp.ne.s32 	%p12, %r1, 0;
	@%p12 bra 	$L__BB0_19;
	mov.b32 	%r43, 1;
	st.shared.u32 	[_ZZ7computePiS_S_S_iiE4done], %r43;
$L__BB0_19:
	setp.ge.s32 	%p13, %r1, %r31;
	bar.sync 	0;
	@%p13 bra 	$L__BB0_27;
	ld.shared.u32 	%r20, [_ZZ7computePiS_S_S_iiE10curr_depth];
	add.s32 	%r21, %r20, 1;
	mov.u32 	%r63, %r1;
$L__BB0_21:
	mul.wide.u32 	%rd18, %r63, 4;
	add.s64 	%rd19, %rd1, %rd18;
	ld.global.u32 	%r44, [%rd19];
	setp.ne.s32 	%p14, %r44, %r20;
	@%p14 bra 	$L__BB0_26;
	mov.b32 	%r45, 0;
	st.shared.u32 	[_ZZ7computePiS_S_S_iiE4done], %r45;
	add.s64 	%rd4, %rd2, %rd18;
	ld.global.u32 	%r65, [%rd4];
	ld.global.u32 	%r66, [%rd4+4];
	setp.ge.s32 	%p15, %r65, %r66;
	@%p15 bra 	$L__BB0_26;
$L__BB0_23:
	mul.wide.s32 	%rd21, %r65, 4;
	add.s64 	%rd22, %rd3, %rd21;
	ld.global.u32 	%r46, [%rd22];
	mul.wide.s32 	%rd23, %r46, 4;
	add.s64 	%rd5, %rd1, %rd23;
	ld.global.u32 	%r47, [%rd5];
	setp.le.s32 	%p16, %r47, %r20;
	@%p16 bra 	$L__BB0_25;
	st.global.u32 	[%rd5], %r21;
	ld.global.u32 	%r66, [%rd4+4];
$L__BB0_25:
	add.s32 	%r65, %r65, 1;
	setp.lt.s32 	%p17, %r65, %r66;
	@%p17 bra 	$L__BB0_23;
$L__BB0_26:
	add.s32 	%r63, %r63, 1024;
	setp.lt.s32 	%p18, %r63, %r31;
	@%p18 bra 	$L__BB0_21;
$L__BB0_27:
	ld.shared.u32 	%r48, [_ZZ7computePiS_S_S_iiE4done];
	or.b32  	%r50, %r1, %r48;
	setp.ne.s32 	%p19, %r50, 0;
	@%p19 bra 	$L__BB0_29;
	ld.shared.u32 	%r51, [_ZZ7computePiS_S_S_iiE10curr_depth];
	add.s32 	%r52, %r51, 1;
	st.shared.u32 	[_ZZ7computePiS_S_S_iiE10curr_depth], %r52;
$L__BB0_29:
	bar.sync 	0;
	ld.shared.u32 	%r53, [_ZZ7computePiS_S_S_iiE4done];
	setp.eq.s32 	%p20, %r53, 0;
	@%p20 bra 	$L__BB0_17;
$L__BB0_30:
	setp.ne.s32 	%p21, %r1, 0;
	@%p21 bra 	$L__BB0_32;
	ld.shared.u32 	%r54, [_ZZ7computePiS_S_S_iiE10curr_depth];
	add.s32 	%r55, %r54, -1;
	cvta.to.global.u64 	%rd24, %rd8;
	st.global.u32 	[%rd24], %r55;
$L__BB0_32:
	ret;

}


// ===== COMPILED SASS (sm_100) =====

	.target	sm_100

	.elftype	@"ET_EXEC"


//--------------------- .note.nv.tkinfo           --------------------------
	.section	.note.nv.tkinfo,"",@"SHT_NOTE"
	.sectionflags	@"SHF_NOTE_NV_TKINFO"
	.tkinfo
        /*0018*/ 	.word	0x00000002
        /*0030*/ 	.string	""
        /*0030*/ 	.string	"ptxas"
        /*0030*/ 	.string	"Cuda compilation tools, release 13.0, V13.0.88"
        /*0030*/ 	.string	"Build cuda_13.0.r13.0/compiler.36424714_0"
        /*0030*/ 	.string	"-arch sm_100 -m 64 "



//--------------------- .note.nv.cuinfo           --------------------------
	.section	.note.nv.cuinfo,"",@"SHT_NOTE"
	.sectionflags	@"SHF_NOTE_NV_CUINFO"
        /*0018*/ 	.short	0x0002
        /*001a*/ 	.short	0x0064
        /*001c*/ 	.short	0x0082
	.zero		2


//--------------------- .nv.info                  --------------------------
	.section	.nv.info,"",@"SHT_CUDA_INFO"
	.align	4


	//----- nvinfo : EIATTR_REGCOUNT
	.align		4
        /*0000*/ 	.byte	0x04, 0x2f
        /*0002*/ 	.short	(.L_1 - .L_0)
	.align		4
.L_0:
        /*0004*/ 	.word	index@(_Z7computePiS_S_S_ii)
        /*0008*/ 	.word	0x00000018


	//----- nvinfo : EIATTR_FRAME_SIZE
	.align		4
.L_1:
        /*000c*/ 	.byte	0x04, 0x11
        /*000e*/ 	.short	(.L_3 - .L_2)
	.align		4
.L_2:
        /*0010*/ 	.word	index@(_Z7computePiS_S_S_ii)
        /*0014*/ 	.word	0x00000000


	//----- nvinfo : EIATTR_MIN_STACK_SIZE
	.align		4
.L_3:
        /*0018*/ 	.byte	0x04, 0x12
        /*001a*/ 	.short	(.L_5 - .L_4)
	.align		4
.L_4:
        /*001c*/ 	.word	index@(_Z7computePiS_S_S_ii)
        /*0020*/ 	.word	0x00000000
.L_5:


//--------------------- .nv.compat                --------------------------
	.section	.nv.compat,"",@"SHT_CUDA_COMPAT_INFO"
	.align	4
        /*0000*/ 	.byte	0x02, 0x09, 0x00, 0x00, 0x02, 0x02, 0x01, 0x00, 0x02, 0x05, 0x05, 0x00, 0x03, 0x07, 0x01, 0x01
        /*0010*/ 	.byte	0x02, 0x03, 0x00, 0x00, 0x02, 0x06, 0x01, 0x00, 0x04, 0x0b, 0x08, 0x00, 0x09, 0x00, 0x00, 0x00
        /*0020*/ 	.byte	0x00, 0x00, 0x00, 0x00


//--------------------- .nv.info._Z7computePiS_S_S_ii --------------------------
	.section	.nv.info._Z7computePiS_S_S_ii,"",@"SHT_CUDA_INFO"
	.sectionflags	@""
	.align	4


	//----- nvinfo : EIATTR_CUDA_API_VERSION
	.align		4
        /*0000*/ 	.byte	0x04, 0x37
        /*0002*/ 	.short	(.L_7 - .L_6)
.L_6:
        /*0004*/ 	.word	0x00000082


	//----- nvinfo : EIATTR_KPARAM_INFO
	.align		4
.L_7:
        /*0008*/ 	.byte	0x04, 0x17
        /*000a*/ 	.short	(.L_9 - .L_8)
.L_8:
        /*000c*/ 	.word	0x00000000
        /*0010*/ 	.short	0x0005
        /*0012*/ 	.short	0x0024
        /*0014*/ 	.byte	0x00, 0xf0, 0x11, 0x00


	//----- nvinfo : EIATTR_KPARAM_INFO
	.align		4
.L_9:
        /*0018*/ 	.byte	0x04, 0x17
        /*001a*/ 	.short	(.L_11 - .L_10)
.L_10:
        /*001c*/ 	.word	0x00000000
        /*0020*/ 	.short	0x0004
        /*0022*/ 	.short	0x0020
        /*0024*/ 	.byte	0x00, 0xf0, 0x11, 0x00


	//----- nvinfo : EIATTR_KPARAM_INFO
	.align		4
.L_11:
        /*0028*/ 	.byte	0x04, 0x17
        /*002a*/ 	.short	(.L_13 - .L_12)
.L_12:
        /*002c*/ 	.word	0x00000000
        /*0030*/ 	.short	0x0003
        /*0032*/ 	.short	0x0018
        /*0034*/ 	.byte	0x00, 0xf5, 0x21, 0x00


	//----- nvinfo : EIATTR_KPARAM_INFO
	.align		4
.L_13:
        /*0038*/ 	.byte	0x04, 0x17
        /*003a*/ 	.short	(.L_15 - .L_14)
.L_14:
        /*003c*/ 	.word	0x00000000
        /*0040*/ 	.short	0x0002
        /*0042*/ 	.short	0x0010
        /*0044*/ 	.byte	0x00, 0xf5, 0x21, 0x00


	//----- nvinfo : EIATTR_KPARAM_INFO
	.align		4
.L_15:
        /*0048*/ 	.byte	0x04, 0x17
        /*004a*/ 	.short	(.L_17 - .L_16)
.L_16:
        /*004c*/ 	.word	0x00000000
        /*0050*/ 	.short	0x0001
        /*0052*/ 	.short	0x0008
        /*0054*/ 	.byte	0x00, 0xf5, 0x21, 0x00


	//----- nvinfo : EIATTR_KPARAM_INFO
	.align		4
.L_17:
        /*0058*/ 	.byte	0x04, 0x17
        /*005a*/ 	.short	(.L_19 - .L_18)
.L_18:
        /*005c*/ 	.word	0x00000000
        /*0060*/ 	.short	0x0000
        /*0062*/ 	.short	0x0000
        /*0064*/ 	.byte	0x00, 0xf5, 0x21, 0x00


	//----- nvinfo : EIATTR_SPARSE_MMA_MASK
	.align		4
.L_19:
        /*0068*/ 	.byte	0x03, 0x50
        /*006a*/ 	.short	0x0000


	//----- nvinfo : EIATTR_MAXREG_COUNT
	.align		4
        /*006c*/ 	.byte	0x03, 0x1b
        /*006e*/ 	.short	0x00ff


	//----- nvinfo : EIATTR_NUM_BARRIERS
	.align		4
        /*0070*/ 	.byte	0x02, 0x4c
        /*0072*/ 	.byte	0x01
	.zero		1


	//----- nvinfo : EIATTR_MERCURY_ISA_VERSION
	.align		4
        /*0074*/ 	.byte	0x03, 0x5f
        /*0076*/ 	.short	0x0101


	//----- nvinfo : EIATTR_VRC_CTA_INIT_COUNT
	.align		4
        /*0078*/ 	.byte	0x02, 0x4a
	.zero		1
	.zero		1


	//----- nvinfo : EIATTR_EXIT_INSTR_OFFSETS
	.align		4
        /*007c*/ 	.byte	0x04, 0x1c
        /*007e*/ 	.short	(.L_21 - .L_20)


	//   ....[0]....
.L_20:
        /*0080*/ 	.word	0x00000a40


	//   ....[1]....
        /*0084*/ 	.word	0x00000a90


	//----- nvinfo : EIATTR_CRS_STACK_SIZE
	.align		4
.L_21:
        /*0088*/ 	.byte	0x04, 0x1e
        /*008a*/ 	.short	(.L_23 - .L_22)
.L_22:
        /*008c*/ 	.word	0x00000000


	//----- nvinfo : EIATTR_CBANK_PARAM_SIZE
	.align		4
.L_23:
        /*0090*/ 	.byte	0x03, 0x19
        /*0092*/ 	.short	0x0028


	//----- nvinfo : EIATTR_PARAM_CBANK
	.align		4
        /*0094*/ 	.byte	0x04, 0x0a
        /*0096*/ 	.short	(.L_25 - .L_24)
	.align		4
.L_24:
        /*0098*/ 	.word	index@(.nv.constant0._Z7computePiS_S_S_ii)
        /*009c*/ 	.short	0x0380
        /*009e*/ 	.short	0x0028


	//----- nvinfo : EIATTR_SW_WAR
	.align		4
.L_25:
        /*00a0*/ 	.byte	0x04, 0x36
        /*00a2*/ 	.short	(.L_27 - .L_26)
.L_26:
        /*00a4*/ 	.word	0x00000008
.L_27:


//--------------------- .nv.callgraph             --------------------------
	.section	.nv.callgraph,"",@"SHT_CUDA_CALLGRAPH"
	.align	4
	.sectionentsize	8
	.align		4
        /*0000*/ 	.word	0x00000000
	.align		4
        /*0004*/ 	.word	0xffffffff
	.align		4
        /*0008*/ 	.word	0x00000000
	.align		4
        /*000c*/ 	.word	0xfffffffe
	.align		4
        /*0010*/ 	.word	0x00000000
	.align		4
        /*0014*/ 	.word	0xfffffffd
	.align		4
        /*0018*/ 	.word	0x00000000
	.align		4
        /*001c*/ 	.word	0xfffffffc


//--------------------- .text._Z7computePiS_S_S_ii --------------------------
	.section	.text._Z7computePiS_S_S_ii,"ax",@progbits
	.align	128
        .global         _Z7computePiS_S_S_ii
        .type           _Z7computePiS_S_S_ii,@function
        .size           _Z7computePiS_S_S_ii,(.L_x_19 - _Z7computePiS_S_S_ii)
        .other          _Z7computePiS_S_S_ii,@"STO_CUDA_ENTRY STV_DEFAULT"
_Z7computePiS_S_S_ii:
.text._Z7computePiS_S_S_ii:
[----:B------:R-:W-:Y:S01]  /*0000*/  LDC R1, c[0x0][0x37c] ;  /* 0x0000df00ff017b82 */ /* 0x000fe20000000800 */
[----:B------:R-:W0:Y:S01]  /*0010*/  S2R R3, SR_TID.X ;  /* 0x0000000000037919 */ /* 0x000e220000002100 */
[----:B------:R-:W0:Y:S01]  /*0020*/  LDCU UR4, c[0x0][0x3a0] ;  /* 0x00007400ff0477ac */ /* 0x000e220008000800 */
[----:B------:R-:W-:Y:S01]  /*0030*/  BSSY.RECONVERGENT B0, `(.L_x_0) ;  /* 0x0000051000007945 */ /* 0x000fe20003800200 */
[----:B------:R-:W1:Y:S01]  /*0040*/  LDCU.64 UR6, c[0x0][0x358] ;  /* 0x00006b00ff0677ac */ /* 0x000e620008000a00 */
[----:B0-----:R-:W-:-:S13]  /*0050*/  ISETP.GE.AND P0, PT, R3, UR4, PT ;  /* 0x0000000403007c0c */ /* 0x001fda000bf06270 */
[----:B-1----:R-:W-:Y:S05]  /*0060*/  @P0 BRA `(.L_x_1) ;  /* 0x0000000400340947 */ /* 0x002fea0003800000 */
[----:B------:R-:W-:Y:S01]  /*0070*/  LOP3.LUT R0, RZ, R3, RZ, 0x33, !PT ;  /* 0x00000003ff007212 */ /* 0x000fe200078e33ff */
[----:B------:R-:W-:Y:S01]  /*0080*/  BSSY.RECONVERGENT B1, `(.L_x_2) ;  /* 0x0000022000017945 */ /* 0x000fe20003800200 */
[----:B------:R-:W-:-:S03]  /*0090*/  IMAD.MOV.U32 R9, RZ, RZ, R3 ;  /* 0x000000ffff097224 */ /* 0x000fc600078e0003 */
[----:B------:R-:W-:-:S05]  /*00a0*/  VIADD R0, R0, UR4 ;  /* 0x0000000400007c36 */ /* 0x000fca0008000000 */
[C---:B------:R-:W-:Y:S02]  /*00b0*/  ISETP.GE.U32.AND P1, PT, R0.reuse, 0x3c00, PT ;  /* 0x00003c000000780c */ /* 0x040fe40003f26070 */
[----:B------:R-:W-:-:S04]  /*00c0*/  LEA.HI R2, R0, 0x1, RZ, 0x16 ;  /* 0x0000000100027811 */ /* 0x000fc800078fb0ff */
[----:B------:R-:W-:-:S04]  /*00d0*/  LOP3.LUT R8, R2, 0xf, RZ, 0xc0, !PT ;  /* 0x0000000f02087812 */ /* 0x000fc800078ec0ff */
[----:B------:R-:W-:-:S03]  /*00e0*/  ISETP.NE.AND P0, PT, R8, RZ, PT ;  /* 0x000000ff0800720c */ /* 0x000fc60003f05270 */
[----:B------:R-:W-:Y:S10]  /*00f0*/  @!P1 BRA `(.L_x_3) ;  /* 0x0000000000689947 */ /* 0x000ff40003800000 */
[----:B------:R-:W0:Y:S01]  /*0100*/  LDC.64 R6, c[0x0][0x390] ;  /* 0x0000e400ff067b82 */ /* 0x000e220000000a00 */
[----:B------:R-:W-:Y:S01]  /*0110*/  LOP3.LUT R0, R2, 0x7ffff0, RZ, 0xc0, !PT ;  /* 0x007ffff002007812 */ /* 0x000fe200078ec0ff */
[----:B------:R-:W-:Y:S02]  /*0120*/  IMAD.MOV.U32 R11, RZ, RZ, RZ ;  /* 0x000000ffff0b7224 */ /* 0x000fe400078e00ff */
[----:B------:R-:W-:-:S07]  /*0130*/  IMAD.MOV.U32 R9, RZ, RZ, R3 ;  /* 0x000000ffff097224 */ /* 0x000fce00078e0003 */
.L_x_4:
[----:B-1----:R-:W-:Y:S02]  /*0140*/  IMAD.MOV.U32 R13, RZ, RZ, 0x5f5e100 ;  /* 0x05f5e100ff0d7424 */ /* 0x002fe400078e00ff */
[----:B0-----:R-:W-:-:S04]  /*0150*/  IMAD.WIDE.U32 R4, R9, 0x4, R6 ;  /* 0x0000000409047825 */ /* 0x001fc800078e0006 */
[----:B------:R-:W-:Y:S01]  /*0160*/  VIADD R11, R11, 0x10 ;  /* 0x000000100b0b7836 */ /* 0x000fe20000000000 */
[----:B------:R1:W-:Y:S01]  /*0170*/  STG.E desc[UR6][R4.64], R13 ;  /* 0x0000000d04007986 */ /* 0x0003e2000c101906 */
[----:B------:R-:W-:-:S03]  /*0180*/  VIADD R9, R9, 0x4000 ;  /* 0x0000400009097836 */ /* 0x000fc60000000000 */
[----:B------:R1:W-:Y:S01]  /*0190*/  STG.E desc[UR6][R4.64+0x1000], R13 ;  /* 0x0010000d04007986 */ /* 0x0003e2000c101906 */
[----:B------:R-:W-:-:S03]  /*01a0*/  ISETP.NE.AND P1, PT, R11, R0, PT ;  /* 0x000000000b00720c */ /* 0x000fc60003f25270 */
[----:B------:R1:W-:Y:S04]  /*01b0*/  STG.E desc[UR6][R4.64+0x2000], R13 ;  /* 0x0020000d04007986 */ /* 0x0003e8000c101906 */
        /* <DEDUP_REMOVED lines=12> */
[----:B------:R1:W-:Y:S01]  /*0280*/  STG.E desc[UR6][R4.64+0xf000], R13 ;  /* 0x00f0000d04007986 */ /* 0x0003e2000c101906 */
[----:B------:R-:W-:Y:S05]  /*0290*/  @P1 BRA `(.L_x_4) ;  /* 0xfffffffc00a81947 */ /* 0x000fea000383ffff */
.L_x_3:
[----:B------:R-:W-:Y:S05]  /*02a0*/  BSYNC.RECONVERGENT B1 ;  /* 0x0000000000017941 */ /* 0x000fea0003800200 */
.L_x_2:
[----:B------:R-:W-:Y:S05]  /*02b0*/  @!P0 BRA `(.L_x_1) ;  /* 0x0000000000a08947 */ /* 0x000fea0003800000 */
[----:B------:R-:W-:Y:S01]  /*02c0*/  ISETP.GE.U32.AND P0, PT, R8, 0x8, PT ;  /* 0x000000080800780c */ /* 0x000fe20003f06070 */
[----:B------:R-:W-:Y:S01]  /*02d0*/  BSSY.RECONVERGENT B1, `(.L_x_5) ;  /* 0x0000010000017945 */ /* 0x000fe20003800200 */
[----:B------:R-:W-:-:S04]  /*02e0*/  LOP3.LUT R0, R2, 0x7, RZ, 0xc0, !PT ;  /* 0x0000000702007812 */ /* 0x000fc800078ec0ff */
[----:B------:R-:W-:-:S07]  /*02f0*/  ISETP.NE.AND P1, PT, R0, RZ, PT ;  /* 0x000000ff0000720c */ /* 0x000fce0003f25270 */
[----:B------:R-:W-:Y:S06]  /*0300*/  @!P0 BRA `(.L_x_6) ;  /* 0x0000000000308947 */ /* 0x000fec0003800000 */
[----:B-1----:R-:W0:Y:S01]  /*0310*/  LDC.64 R4, c[0x0][0x390] ;  /* 0x0000e400ff047b82 */ /* 0x002e220000000a00 */
[----:B------:R-:W-:Y:S02]  /*0320*/  IMAD.MOV.U32 R7, RZ, RZ, 0x5f5e100 ;  /* 0x05f5e100ff077424 */ /* 0x000fe400078e00ff */
[C---:B0-----:R-:W-:Y:S01]  /*0330*/  IMAD.WIDE.U32 R4, R9.reuse, 0x4, R4 ;  /* 0x0000000409047825 */ /* 0x041fe200078e0004 */
[----:B------:R-:W-:-:S04]  /*0340*/  IADD3 R9, PT, PT, R9, 0x2000, RZ ;  /* 0x0000200009097810 */ /* 0x000fc80007ffe0ff */
[----:B------:R0:W-:Y:S04]  /*0350*/  STG.E desc[UR6][R4.64], R7 ;  /* 0x0000000704007986 */ /* 0x0001e8000c101906 */
[----:B------:R0:W-:Y:S04]  /*0360*/  STG.E desc[UR6][R4.64+0x1000], R7 ;  /* 0x0010000704007986 */ /* 0x0001e8000c101906 */
[----:B------:R0:W-:Y:S04]  /*0370*/  STG.E desc[UR6][R4.64+0x2000], R7 ;  /* 0x0020000704007986 */ /* 0x0001e8000c101906 */
[----:B------:R0:W-:Y:S04]  /*0380*/  STG.E desc[UR6][R4.64+0x3000], R7 ;  /* 0x0030000704007986 */ /* 0x0001e8000c101906 */
[----:B------:R0:W-:Y:S04]  /*0390*/  STG.E desc[UR6][R4.64+0x4000], R7 ;  /* 0x0040000704007986 */ /* 0x0001e8000c101906 */
[----:B------:R0:W-:Y:S04]  /*03a0*/  STG.E desc[UR6][R4.64+0x5000], R7 ;  /* 0x0050000704007986 */ /* 0x0001e8000c101906 */
[----:B------:R0:W-:Y:S04]  /*03b0*/  STG.E desc[UR6][R4.64+0x6000], R7 ;  /* 0x0060000704007986 */ /* 0x0001e8000c101906 */
[----:B------:R0:W-:Y:S02]  /*03c0*/  STG.E desc[UR6][R4.64+0x7000], R7 ;  /* 0x0070000704007986 */ /* 0x0001e4000c101906 */
.L_x_6:
[----:B------:R-:W-:Y:S05]  /*03d0*/  BSYNC.RECONVERGENT B1 ;  /* 0x0000000000017941 */ /* 0x000fea0003800200 */
.L_x_5:
[----:B------:R-:W-:Y:S05]  /*03e0*/  @!P1 BRA `(.L_x_1) ;  /* 0x0000000000549947 */ /* 0x000fea0003800000 */
[----:B------:R-:W-:Y:S02]  /*03f0*/  ISETP.GE.U32.AND P0, PT, R0, 0x4, PT ;  /* 0x000000040000780c */ /* 0x000fe40003f06070 */
[----:B------:R-:W-:-:S04]  /*0400*/  LOP3.LUT R2, R2, 0x3, RZ, 0xc0, !PT ;  /* 0x0000000302027812 */ /* 0x000fc800078ec0ff */
[----:B------:R-:W-:-:S07]  /*0410*/  ISETP.NE.AND P1, PT, R2, RZ, PT ;  /* 0x000000ff0200720c */ /* 0x000fce0003f25270 */
[----:B01----:R-:W0:Y:S01]  /*0420*/  @P0 LDC.64 R4, c[0x0][0x390] ;  /* 0x0000e400ff040b82 */ /* 0x003e220000000a00 */
[----:B------:R-:W-:Y:S02]  /*0430*/  @P0 IMAD.MOV.U32 R7, RZ, RZ, 0x5f5e100 ;  /* 0x05f5e100ff070424 */ /* 0x000fe400078e00ff */
[----:B0-----:R-:W-:-:S04]  /*0440*/  @P0 IMAD.WIDE.U32 R4, R9, 0x4, R4 ;  /* 0x0000000409040825 */ /* 0x001fc800078e0004 */
[----:B------:R-:W-:Y:S01]  /*0450*/  @P0 VIADD R9, R9, 0x1000 ;  /* 0x0000100009090836 */ /* 0x000fe20000000000 */
[----:B------:R2:W-:Y:S04]  /*0460*/  @P0 STG.E desc[UR6][R4.64], R7 ;  /* 0x0000000704000986 */ /* 0x0005e8000c101906 */
[----:B------:R2:W-:Y:S04]  /*0470*/  @P0 STG.E desc[UR6][R4.64+0x1000], R7 ;  /* 0x0010000704000986 */ /* 0x0005e8000c101906 */
[----:B------:R2:W-:Y:S04]  /*0480*/  @P0 STG.E desc[UR6][R4.64+0x2000], R7 ;  /* 0x0020000704000986 */ /* 0x0005e8000c101906 */
[----:B------:R2:W-:Y:S01]  /*0490*/  @P0 STG.E desc[UR6][R4.64+0x3000], R7 ;  /* 0x0030000704000986 */ /* 0x0005e2000c101906 */
[----:B------:R-:W-:Y:S05]  /*04a0*/  @!P1 BRA `(.L_x_1) ;  /* 0x0000000000249947 */ /* 0x000fea0003800000 */
[----:B--2---:R-:W0:Y:S01]  /*04b0*/  LDC.64 R4, c[0x0][0x390] ;  /* 0x0000e400ff047b82 */ /* 0x004e220000000a00 */
[----:B------:R-:W-:Y:S02]  /*04c0*/  IMAD.MOV.U32 R11, RZ, RZ, RZ ;  /* 0x000000ffff0b7224 */ /* 0x000fe400078e00ff */
[----:B------:R-:W-:-:S07]  /*04d0*/  IMAD.MOV.U32 R13, RZ, RZ, 0x5f5e100 ;  /* 0x05f5e100ff0d7424 */ /* 0x000fce00078e00ff */
.L_x_7:
[C---:B0-----:R-:W-:Y:S01]  /*04e0*/  IMAD.WIDE.U32 R6, R9.reuse, 0x4, R4 ;  /* 0x0000000409067825 */ /* 0x041fe200078e0004 */
[----:B------:R-:W-:-:S03]  /*04f0*/  IADD3 R9, PT, PT, R9, 0x400, RZ ;  /* 0x0000040009097810 */ /* 0x000fc60007ffe0ff */
[----:B------:R-:W-:Y:S01]  /*0500*/  VIADD R11, R11, 0x1 ;  /* 0x000000010b0b7836 */ /* 0x000fe20000000000 */
[----:B------:R3:W-:Y:S04]  /*0510*/  STG.E desc[UR6][R6.64], R13 ;  /* 0x0000000d06007986 */ /* 0x0007e8000c101906 */
[----:B------:R-:W-:-:S13]  /*0520*/  ISETP.NE.AND P0, PT, R11, R2, PT ;  /* 0x000000020b00720c */ /* 0x000fda0003f05270 */
[----:B---3--:R-:W-:Y:S05]  /*0530*/  @P0 BRA `(.L_x_7) ;  /* 0xfffffffc00e80947 */ /* 0x008fea000383ffff */
.L_x_1:
[----:B------:R-:W-:Y:S05]  /*0540*/  BSYNC.RECONVERGENT B0 ;  /* 0x0000000000007941 */ /* 0x000fea0003800200 */
.L_x_0:
[----:B------:R-:W-:Y:S01]  /*0550*/  ISETP.NE.AND P0, PT, R3, RZ, PT ;  /* 0x000000ff0300720c */ /* 0x000fe20003f05270 */
[----:B------:R-:W3:Y:S01]  /*0560*/  S2UR UR5, SR_CgaCtaId ;  /* 0x00000000000579c3 */ /* 0x000ee20000008800 */
[----:B------:R-:W-:-:S11]  /*0570*/  UMOV UR4, 0x400 ;  /* 0x0000040000047882 */ /* 0x000fd60000000000 */
[----:B012---:R-:W0:Y:S01]  /*0580*/  @!P0 LDC.64 R4, c[0x0][0x390] ;  /* 0x0000e400ff048b82 */ /* 0x007e220000000a00 */
[----:B---3--:R-:W-:-:S09]  /*0590*/  ULEA UR4, UR5, UR4, 0x18 ;  /* 0x0000000405047291 */ /* 0x008fd2000f8ec0ff */
[----:B------:R-:W-:Y:S04]  /*05a0*/  @!P0 STS.64 [UR4], RZ ;  /* 0x000000ffff008988 */ /* 0x000fe80008000a04 */
[----:B0-----:R-:W-:Y:S01]  /*05b0*/  @!P0 STG.E desc[UR6][R4.64], RZ ;  /* 0x000000ff04008986 */ /* 0x001fe2000c101906 */
[----:B------:R-:W-:Y:S06]  /*05c0*/  BAR.SYNC.DEFER_BLOCKING 0x0 ;  /* 0x0000000000007b1d */ /* 0x000fec0000010000 */
[----:B------:R-:W0:Y:S02]  /*05d0*/  LDS R0, [UR4] ;  /* 0x00000004ff007984 */ /* 0x000e240008000800 */
[----:B0-----:R-:W-:-:S13]  /*05e0*/  ISETP.NE.AND P0, PT, R0, RZ, PT ;  /* 0x000000ff0000720c */ /* 0x001fda0003f05270 */
[----:B------:R-:W-:Y:S05]  /*05f0*/  @P0 BRA `(.L_x_8) ;  /* 0x00000004000c0947 */ /* 0x000fea0003800000 */
.L_x_17:
[----:B------:R-:W-:Y:S01]  /*0600*/  ISETP.NE.AND P0, PT, R3, RZ, PT ;  /* 0x000000ff0300720c */ /* 0x000fe20003f05270 */
[----:B------:R-:W0:Y:S01]  /*0610*/  LDCU UR4, c[0x0][0x3a0] ;  /* 0x00007400ff0477ac */ /* 0x000e220008000800 */
[----:B------:R-:W-:Y:S11]  /*0620*/  BSSY.RECONVERGENT B0, `(.L_x_9) ;  /* 0x0000035000007945 */ /* 0x000ff60003800200 */
[----:B------:R-:W1:Y:S01]  /*0630*/  @!P0 S2R R5, SR_CgaCtaId ;  /* 0x0000000000058919 */ /* 0x000e620000008800 */
[----:B------:R-:W-:Y:S01]  /*0640*/  @!P0 MOV R2, 0x400 ;  /* 0x0000040000028802 */ /* 0x000fe20000000f00 */
[----:B------:R-:W-:-:S03]  /*0650*/  @!P0 IMAD.MOV.U32 R0, RZ, RZ, 0x1 ;  /* 0x00000001ff008424 */ /* 0x000fc600078e00ff */
[----:B-1----:R-:W-:-:S05]  /*0660*/  @!P0 LEA R5, R5, R2, 0x18 ;  /* 0x0000000205058211 */ /* 0x002fca00078ec0ff */
[----:B------:R1:W-:Y:S01]  /*0670*/  @!P0 STS [R5], R0 ;  /* 0x0000000005008388 */ /* 0x0003e20000000800 */
[----:B------:R-:W-:Y:S01]  /*0680*/  BAR.SYNC.DEFER_BLOCKING 0x0 ;  /* 0x0000000000007b1d */ /* 0x000fe20000010000 */
[----:B0-----:R-:W-:-:S13]  /*0690*/  ISETP.GE.AND P0, PT, R3, UR4, PT ;  /* 0x0000000403007c0c */ /* 0x001fda000bf06270 */
[----:B-1----:R-:W-:Y:S05]  /*06a0*/  @P0 BRA `(.L_x_10) ;  /* 0x0000000000b00947 */ /* 0x002fea0003800000 */
[----:B------:R-:W0:Y:S01]  /*06b0*/  S2UR UR5, SR_CgaCtaId ;  /* 0x00000000000579c3 */ /* 0x000e220000008800 */
[----:B------:R-:W-:Y:S01]  /*06c0*/  UMOV UR4, 0x400 ;  /* 0x0000040000047882 */ /* 0x000fe20000000000 */
[----:B------:R-:W-:Y:S01]  /*06d0*/  IMAD.MOV.U32 R17, RZ, RZ, R3 ;  /* 0x000000ffff117224 */ /* 0x000fe200078e0003 */
[----:B0-----:R-:W-:-:S09]  /*06e0*/  ULEA UR4, UR5, UR4, 0x18 ;  /* 0x0000000405047291 */ /* 0x001fd2000f8ec0ff */
[----:B------:R-:W0:Y:S02]  /*06f0*/  LDS R0, [UR4+0x4] ;  /* 0x00000404ff007984 */ /* 0x000e240008000800 */
[----:B0-----:R-:W-:-:S07]  /*0700*/  VIADD R15, R0, 0x1 ;  /* 0x00000001000f7836 */ /* 0x001fce0000000000 */
.L_x_16:
[----:B0-----:R-:W0:Y:S01]  /*0710*/  LDC.64 R4, c[0x0][0x390] ;  /* 0x0000e400ff047b82 */ /* 0x001e220000000a00 */
[----:B------:R-:W1:Y:S01]  /*0720*/  LDCU UR4, c[0x0][0x3a0] ;  /* 0x00007400ff0477ac */ /* 0x000e620008000800 */
[----:B0-----:R-:W-:-:S06]  /*0730*/  IMAD.WIDE.U32 R4, R17, 0x4, R4 ;  /* 0x0000000411047825 */ /* 0x001fcc00078e0004 */
[----:B------:R-:W2:Y:S01]  /*0740*/  LDG.E R5, desc[UR6][R4.64] ;  /* 0x0000000604057981 */ /* 0x000ea2000c1e1900 */
[----:B------:R-:W-:Y:S01]  /*0750*/  IMAD.MOV.U32 R7, RZ, RZ, R17 ;  /* 0x000000ffff077224 */ /* 0x000fe200078e0011 */
[----:B------:R-:W-:Y:S01]  /*0760*/  BSSY.RECONVERGENT B1, `(.L_x_11) ;  /* 0x000001f000017945 */ /* 0x000fe20003800200 */
[----:B------:R-:W-:-:S05]  /*0770*/  VIADD R17, R17, 0x400 ;  /* 0x0000040011117836 */ /* 0x000fca0000000000 */
[----:B-1----:R-:W-:Y:S02]  /*0780*/  ISETP.GE.AND P0, PT, R17, UR4, PT ;  /* 0x0000000411007c0c */ /* 0x002fe4000bf06270 */
[----:B--2---:R-:W-:-:S13]  /*0790*/  ISETP.NE.AND P1, PT, R5, R0, PT ;  /* 0x000000000500720c */ /* 0x004fda0003f25270 */
[----:B------:R-:W-:Y:S05]  /*07a0*/  @P1 BRA `(.L_x_12) ;  /* 0x0000000000681947 */ /* 0x000fea0003800000 */
[----:B------:R-:W0:Y:S02]  /*07b0*/  LDC.64 R4, c[0x0][0x380] ;  /* 0x0000e000ff047b82 */ /* 0x000e240000000a00 */
[----:B0-----:R-:W-:-:S05]  /*07c0*/  IMAD.WIDE.U32 R4, R7, 0x4, R4 ;  /* 0x0000000407047825 */ /* 0x001fca00078e0004 */
[----:B------:R-:W2:Y:S04]  /*07d0*/  LDG.E R2, desc[UR6][R4.64] ;  /* 0x0000000604027981 */ /* 0x000ea8000c1e1900 */
[----:B------:R-:W2:Y:S01]  /*07e0*/  LDG.E R11, desc[UR6][R4.64+0x4] ;  /* 0x00000406040b7981 */ /* 0x000ea2000c1e1900 */
[----:B------:R-:W0:Y:S01]  /*07f0*/  S2UR UR5, SR_CgaCtaId ;  /* 0x00000000000579c3 */ /* 0x000e220000008800 */
[----:B------:R-:W-:Y:S02]  /*0800*/  UMOV UR4, 0x400 ;  /* 0x0000040000047882 */ /* 0x000fe40000000000 */
[----:B0-----:R-:W-:-:S09]  /*0810*/  ULEA UR4, UR5, UR4, 0x18 ;  /* 0x0000000405047291 */ /* 0x001fd2000f8ec0ff */
[----:B------:R-:W-:Y:S01]  /*0820*/  STS [UR4], RZ ;  /* 0x000000ffff007988 */ /* 0x000fe20008000804 */
[----:B--2---:R-:W-:-:S13]  /*0830*/  ISETP.GE.AND P1, PT, R2, R11, PT ;  /* 0x0000000b0200720c */ /* 0x004fda0003f26270 */
[----:B------:R-:W-:Y:S05]  /*0840*/  @P1 BRA `(.L_x_12) ;  /* 0x0000000000401947 */ /* 0x000fea0003800000 */
[----:B------:R-:W0:Y:S01]  /*0850*/  LDC.64 R6, c[0x0][0x390] ;  /* 0x0000e400ff067b82 */ /* 0x000e220000000a00 */
[----:B------:R-:W-:-:S07]  /*0860*/  MOV R19, R11 ;  /* 0x0000000b00137202 */ /* 0x000fce0000000f00 */
[----:B------:R-:W1:Y:S02]  /*0870*/  LDC.64 R8, c[0x0][0x388] ;  /* 0x0000e200ff087b82 */ /* 0x000e640000000a00 */
.L_x_15:
[----:B-1----:R-:W-:-:S06]  /*0880*/  IMAD.WIDE R10, R2, 0x4, R8 ;  /* 0x00000004020a7825 */ /* 0x002fcc00078e0208 */
[----:B0-----:R-:W0:Y:S02]  /*0890*/  LDG.E R11, desc[UR6][R10.64] ;  /* 0x000000060a0b7981 */ /* 0x001e24000c1e1900 */
[----:B0-----:R-:W-:-:S05]  /*08a0*/  IMAD.WIDE R12, R11, 0x4, R6 ;  /* 0x000000040b0c7825 */ /* 0x001fca00078e0206 */
[----:B------:R-:W2:Y:S01]  /*08b0*/  LDG.E R21, desc[UR6][R12.64] ;  /* 0x000000060c157981 */ /* 0x000ea2000c1e1900 */
[----:B------:R-:W-:Y:S01]  /*08c0*/  BSSY.RECONVERGENT B2, `(.L_x_13) ;  /* 0x0000006000027945 */ /* 0x000fe20003800200 */
[----:B------:R-:W-:Y:S01]  /*08d0*/  VIADD R2, R2, 0x1 ;  /* 0x0000000102027836 */ /* 0x000fe20000000000 */
[----:B--2---:R-:W-:-:S13]  /*08e0*/  ISETP.GT.AND P1, PT, R21, R0, PT ;  /* 0x000000001500720c */ /* 0x004fda0003f24270 */
[----:B------:R-:W-:Y:S05]  /*08f0*/  @!P1 BRA `(.L_x_14) ;  /* 0x0000000000089947 */ /* 0x000fea0003800000 */
[----:B------:R0:W-:Y:S04]  /*0900*/  STG.E desc[UR6][R12.64], R15 ;  /* 0x0000000f0c007986 */ /* 0x0001e8000c101906 */
[----:B------:R0:W5:Y:S02]  /*0910*/  LDG.E R19, desc[UR6][R4.64+0x4] ;  /* 0x0000040604137981 */ /* 0x000164000c1e1900 */
.L_x_14:
[----:B------:R-:W-:Y:S05]  /*0920*/  BSYNC.RECONVERGENT B2 ;  /* 0x0000000000027941 */ /* 0x000fea0003800200 */
.L_x_13:
[----:B-----5:R-:W-:-:S13]  /*0930*/  ISETP.GE.AND P1, PT, R2, R19, PT ;  /* 0x000000130200720c */ /* 0x020fda0003f26270 */
[----:B------:R-:W-:Y:S05]  /*0940*/  @!P1 BRA `(.L_x_15) ;  /* 0xfffffffc00cc9947 */ /* 0x000fea000383ffff */
.L_x_12:
[----:B------:R-:W-:Y:S05]  /*0950*/  BSYNC.RECONVERGENT B1 ;  /* 0x0000000000017941 */ /* 0x000fea0003800200 */
.L_x_11:
[----:B------:R-:W-:Y:S05]  /*0960*/  @!P0 BRA `(.L_x_16) ;  /* 0xfffffffc00688947 */ /* 0x000fea000383ffff */
.L_x_10:
[----:B------:R-:W-:Y:S05]  /*0970*/  BSYNC.RECONVERGENT B0 ;  /* 0x0000000000007941 */ /* 0x000fea0003800200 */
.L_x_9:
[----:B------:R-:W1:Y:S01]  /*0980*/  S2UR UR5, SR_CgaCtaId ;  /* 0x00000000000579c3 */ /* 0x000e620000008800 */
[----:B------:R-:W-:Y:S02]  /*0990*/  UMOV UR4, 0x400 ;  /* 0x0000040000047882 */ /* 0x000fe40000000000 */
[----:B-1----:R-:W-:-:S09]  /*09a0*/  ULEA UR4, UR5, UR4, 0x18 ;  /* 0x0000000405047291 */ /* 0x002fd2000f8ec0ff */
[----:B0-----:R-:W0:Y:S02]  /*09b0*/  LDS.64 R4, [UR4] ;  /* 0x00000004ff047984 */ /* 0x001e240008000a00 */
[----:B0-----:R-:W-:-:S13]  /*09c0*/  LOP3.LUT P0, RZ, R3, R4, RZ, 0xfc, !PT ;  /* 0x0000000403ff7212 */ /* 0x001fda000780fcff */
[----:B------:R-:W-:-:S05]  /*09d0*/  @!P0 VIADD R5, R5, 0x1 ;  /* 0x0000000105058836 */ /* 0x000fca0000000000 */
[----:B------:R-:W-:Y:S01]  /*09e0*/  @!P0 STS [UR4+0x4], R5 ;  /* 0x00000405ff008988 */ /* 0x000fe20008000804 */
[----:B------:R-:W-:Y:S06]  /*09f0*/  BAR.SYNC.DEFER_BLOCKING 0x0 ;  /* 0x0000000000007b1d */ /* 0x000fec0000010000 */
[----:B------:R-:W0:Y:S02]  /*0a00*/  LDS R0, [UR4] ;  /* 0x00000004ff007984 */ /* 0x000e240008000800 */
[----:B0-----:R-:W-:-:S13]  /*0a10*/  ISETP.NE.AND P0, PT, R0, RZ, PT ;  /* 0x000000ff0000720c */ /* 0x001fda0003f05270 */
[----:B------:R-:W-:Y:S05]  /*0a20*/  @!P0 BRA `(.L_x_17) ;  /* 0xfffffff800f48947 */ /* 0x000fea000383ffff */
.L_x_8:
[----:B------:R-:W-:-:S13]  /*0a30*/  ISETP.NE.AND P0, PT, R3, RZ, PT ;  /* 0x000000ff0300720c */ /* 0x000fda0003f05270 */
[----:B------:R-:W-:Y:S05]  /*0a40*/  @P0 EXIT ;  /* 0x000000000000094d */ /* 0x000fea0003800000 */
[----:B------:R-:W0:Y:S01]  /*0a50*/  LDS R5, [UR4+0x4] ;  /* 0x00000404ff057984 */ /* 0x000e220008000800 */
[----:B------:R-:W1:Y:S01]  /*0a60*/  LDC.64 R2, c[0x0][0x398] ;  /* 0x0000e600ff027b82 */ /* 0x000e620000000a00 */
[----:B0-----:R-:W-:-:S05]  /*0a70*/  VIADD R5, R5, 0xffffffff ;  /* 0xffffffff05057836 */ /* 0x001fca0000000000 */
[----:B-1----:R-:W-:Y:S01]  /*0a80*/  STG.E desc[UR6][R2.64], R5 ;  /* 0x0000000502007986 */ /* 0x002fe2000c101906 */
[----:B------:R-:W-:Y:S05]  /*0a90*/  EXIT ;  /* 0x000000000000794d */ /* 0x000fea0003800000 */
.L_x_18:
[----:B------:R-:W-:-:S00]  /*0aa0*/  BRA `(.L_x_18) ;  /* 0xfffffffc00fc7947 */ /* 0x000fc0000383ffff */
[----:B------:R-:W-:-:S00]  /*0ab0*/  NOP ;  /* 0x0000000000007918 */ /* 0x000fc00000000000 */
        /* <DEDUP_REMOVED lines=12> */
.L_x_19:


//--------------------- .nv.shared._Z7computePiS_S_S_ii --------------------------
	.section	.nv.shared._Z7computePiS_S_S_ii,"aw",@nobits
	.sectionflags	@""
	.align	4
.nv.shared._Z7computePiS_S_S_ii:
	.zero		1032


//--------------------- .nv.shared.reserved.0     --------------------------
	.section	.nv.shared.reserved.0,"aw",@nobits
	.weak		__nv_reservedSMEM_offset_0_alias
	.size		__nv_reservedSMEM_offset_0_alias, 0, 64
	.other		__nv_reservedSMEM_offset_0_alias,@"STO_CUDA_RESERVED_SHARED STV_DEFAULT"
__nv_reservedSMEM_offset_0_alias:
	.zero		0
	.zero		64


//--------------------- .nv.constant0._Z7computePiS_S_S_ii --------------------------
	.section	.nv.constant0._Z7computePiS_S_S_ii,"a",@progbits
	.sectionflags	@""
	.align	4
.nv.constant0._Z7computePiS_S_S_ii:
	.zero		936


//--------------------- SYMBOLS --------------------------

	.type		.nv.reservedSmem.offset0,@object
	.size		.nv.reservedSmem.offset0,0x4
	.type		.nv.reservedSmem.cap,@object
	.size		.nv.reservedSmem.cap,0x4
